//
// Generated by NVIDIA NVVM Compiler
//
// Compiler Build ID: CL-36424714
// Cuda compilation tools, release 13.0, V13.0.88
// Based on NVVM 20.0.0
//

.version 9.0
.target sm_100
.address_size 64

	// .globl	_Z15kernel_trialDivPxPi
.const .align 8 .b8 d_sPrimes[2048];

.visible .entry _Z15kernel_trialDivPxPi(
	.param .u64 .ptr .align 1 _Z15kernel_trialDivPxPi_param_0,
	.param .u64 .ptr .align 1 _Z15kernel_trialDivPxPi_param_1
)
{
	.reg .pred 	%p<18>;
	.reg .b32 	%r<49>;
	.reg .b64 	%rd<92>;

	ld.param.u64 	%rd53, [_Z15kernel_trialDivPxPi_param_0];
	ld.param.u64 	%rd54, [_Z15kernel_trialDivPxPi_param_1];
	cvta.to.global.u64 	%rd55, %rd54;
	cvta.to.global.u64 	%rd56, %rd53;
	mov.u32 	%r4, %ctaid.x;
	mov.u32 	%r5, %tid.x;
	shl.b32 	%r6, %r4, 6;
	add.s32 	%r7, %r6, %r5;
	mul.wide.u32 	%rd57, %r7, 8;
	add.s64 	%rd1, %rd56, %rd57;
	mul.wide.u32 	%rd58, %r7, 4;
	add.s64 	%rd2, %rd55, %rd58;
	mov.u64 	%rd59, d_sPrimes;
	add.s64 	%rd76, %rd59, 32;
	mov.b32 	%r48, 0;
$L__BB0_1:
	ld.global.u64 	%rd80, [%rd1];
	ld.const.u64 	%rd5, [%rd76+-32];
	or.b64  	%rd60, %rd80, %rd5;
	and.b64  	%rd61, %rd60, -4294967296;
	setp.ne.s64 	%p1, %rd61, 0;
	@%p1 bra 	$L__BB0_3;
	cvt.u32.u64 	%r8, %rd5;
	cvt.u32.u64 	%r9, %rd80;
	rem.u32 	%r10, %r9, %r8;
	cvt.u64.u32 	%rd77, %r10;
	bra.uni 	$L__BB0_4;
$L__BB0_3:
	rem.s64 	%rd77, %rd80, %rd5;
$L__BB0_4:
	setp.ne.s64 	%p2, %rd77, 0;
	@%p2 bra 	$L__BB0_6;
	ld.global.u32 	%r11, [%rd2];
	add.s32 	%r12, %r11, -1;
	st.global.u32 	[%rd2], %r12;
	ld.global.u64 	%rd80, [%rd1];
$L__BB0_6:
	ld.const.u64 	%rd11, [%rd76+-24];
	or.b64  	%rd62, %rd80, %rd11;
	and.b64  	%rd63, %rd62, -4294967296;
	setp.ne.s64 	%p3, %rd63, 0;
	@%p3 bra 	$L__BB0_8;
	cvt.u32.u64 	%r13, %rd11;
	cvt.u32.u64 	%r14, %rd80;
	rem.u32 	%r15, %r14, %r13;
	cvt.u64.u32 	%rd79, %r15;
	bra.uni 	$L__BB0_9;
$L__BB0_8:
	rem.s64 	%rd79, %rd80, %rd11;
$L__BB0_9:
	setp.ne.s64 	%p4, %rd79, 0;
	@%p4 bra 	$L__BB0_11;
	ld.global.u32 	%r16, [%rd2];
	add.s32 	%r17, %r16, -1;
	st.global.u32 	[%rd2], %r17;
	ld.global.u64 	%rd80, [%rd1];
$L__BB0_11:
	ld.const.u64 	%rd17, [%rd76+-16];
	or.b64  	%rd64, %rd80, %rd17;
	and.b64  	%rd65, %rd64, -4294967296;
	setp.ne.s64 	%p5, %rd65, 0;
	@%p5 bra 	$L__BB0_13;
	cvt.u32.u64 	%r18, %rd17;
	cvt.u32.u64 	%r19, %rd80;
	rem.u32 	%r20, %r19, %r18;
	cvt.u64.u32 	%rd81, %r20;
	bra.uni 	$L__BB0_14;
$L__BB0_13:
	rem.s64 	%rd81, %rd80, %rd17;
$L__BB0_14:
	setp.ne.s64 	%p6, %rd81, 0;
	@%p6 bra 	$L__BB0_16;
	ld.global.u32 	%r21, [%rd2];
	add.s32 	%r22, %r21, -1;
	st.global.u32 	[%rd2], %r22;
	ld.global.u64 	%rd80, [%rd1];
$L__BB0_16:
	ld.const.u64 	%rd23, [%rd76+-8];
	or.b64  	%rd66, %rd80, %rd23;
	and.b64  	%rd67, %rd66, -4294967296;
	setp.ne.s64 	%p7, %rd67, 0;
	@%p7 bra 	$L__BB0_18;
	cvt.u32.u64 	%r23, %rd23;
	cvt.u32.u64 	%r24, %rd80;
	rem.u32 	%r25, %r24, %r23;
	cvt.u64.u32 	%rd83, %r25;
	bra.uni 	$L__BB0_19;
$L__BB0_18:
	rem.s64 	%rd83, %rd80, %rd23;
$L__BB0_19:
	setp.ne.s64 	%p8, %rd83, 0;
	@%p8 bra 	$L__BB0_21;
	ld.global.u32 	%r26, [%rd2];
	add.s32 	%r27, %r26, -1;
	st.global.u32 	[%rd2], %r27;
	ld.global.u64 	%rd80, [%rd1];
$L__BB0_21:
	ld.const.u64 	%rd29, [%rd76];
	or.b64  	%rd68, %rd80, %rd29;
	and.b64  	%rd69, %rd68, -4294967296;
	setp.ne.s64 	%p9, %rd69, 0;
	@%p9 bra 	$L__BB0_23;
	cvt.u32.u64 	%r28, %rd29;
	cvt.u32.u64 	%r29, %rd80;
	rem.u32 	%r30, %r29, %r28;
	cvt.u64.u32 	%rd85, %r30;
	bra.uni 	$L__BB0_24;
$L__BB0_23:
	rem.s64 	%rd85, %rd80, %rd29;
$L__BB0_24:
	setp.ne.s64 	%p10, %rd85, 0;
	@%p10 bra 	$L__BB0_26;
	ld.global.u32 	%r31, [%rd2];
	add.s32 	%r32, %r31, -1;
	st.global.u32 	[%rd2], %r32;
	ld.global.u64 	%rd80, [%rd1];
$L__BB0_26:
	ld.const.u64 	%rd35, [%rd76+8];
	or.b64  	%rd70, %rd80, %rd35;
	and.b64  	%rd71, %rd70, -4294967296;
	setp.ne.s64 	%p11, %rd71, 0;
	@%p11 bra 	$L__BB0_28;
	cvt.u32.u64 	%r33, %rd35;
	cvt.u32.u64 	%r34, %rd80;
	rem.u32 	%r35, %r34, %r33;
	cvt.u64.u32 	%rd87, %r35;
	bra.uni 	$L__BB0_29;
$L__BB0_28:
	rem.s64 	%rd87, %rd80, %rd35;
$L__BB0_29:
	setp.ne.s64 	%p12, %rd87, 0;
	@%p12 bra 	$L__BB0_31;
	ld.global.u32 	%r36, [%rd2];
	add.s32 	%r37, %r36, -1;
	st.global.u32 	[%rd2], %r37;
	ld.global.u64 	%rd80, [%rd1];
$L__BB0_31:
	ld.const.u64 	%rd41, [%rd76+16];
	or.b64  	%rd72, %rd80, %rd41;
	and.b64  	%rd73, %rd72, -4294967296;
	setp.ne.s64 	%p13, %rd73, 0;
	@%p13 bra 	$L__BB0_33;
	cvt.u32.u64 	%r38, %rd41;
	cvt.u32.u64 	%r39, %rd80;
	rem.u32 	%r40, %r39, %r38;
	cvt.u64.u32 	%rd89, %r40;
	bra.uni 	$L__BB0_34;
$L__BB0_33:
	rem.s64 	%rd89, %rd80, %rd41;
$L__BB0_34:
	setp.ne.s64 	%p14, %rd89, 0;
	@%p14 bra 	$L__BB0_36;
	ld.global.u32 	%r41, [%rd2];
	add.s32 	%r42, %r41, -1;
	st.global.u32 	[%rd2], %r42;
	ld.global.u64 	%rd80, [%rd1];
$L__BB0_36:
	ld.const.u64 	%rd47, [%rd76+24];
	or.b64  	%rd74, %rd80, %rd47;
	and.b64  	%rd75, %rd74, -4294967296;
	setp.ne.s64 	%p15, %rd75, 0;
	@%p15 bra 	$L__BB0_38;
	cvt.u32.u64 	%r43, %rd47;
	cvt.u32.u64 	%r44, %rd80;
	rem.u32 	%r45, %r44, %r43;
	cvt.u64.u32 	%rd91, %r45;
	bra.uni 	$L__BB0_39;
$L__BB0_38:
	rem.s64 	%rd91, %rd80, %rd47;
$L__BB0_39:
	setp.ne.s64 	%p16, %rd91, 0;
	@%p16 bra 	$L__BB0_41;
	ld.global.u32 	%r46, [%rd2];
	add.s32 	%r47, %r46, -1;
	st.global.u32 	[%rd2], %r47;
$L__BB0_41:
	add.s32 	%r48, %r48, 8;
	add.s64 	%rd76, %rd76, 64;
	setp.ne.s32 	%p17, %r48, 256;
	@%p17 bra 	$L__BB0_1;
	ret;

}


// ===== COMPILED SASS (sm_100) =====

	.target	sm_100

	.elftype	@"ET_EXEC"


//--------------------- .note.nv.tkinfo           --------------------------
	.section	.note.nv.tkinfo,"",@"SHT_NOTE"
	.sectionflags	@"SHF_NOTE_NV_TKINFO"
	.tkinfo
        /*0018*/ 	.word	0x00000002
        /*0030*/ 	.string	""
        /*0030*/ 	.string	"ptxas"
        /*0030*/ 	.string	"Cuda compilation tools, release 13.0, V13.0.88"
        /*0030*/ 	.string	"Build cuda_13.0.r13.0/compiler.36424714_0"
        /*0030*/ 	.string	"-arch sm_100 -m 64 "



//--------------------- .note.nv.cuinfo           --------------------------
	.section	.note.nv.cuinfo,"",@"SHT_NOTE"
	.sectionflags	@"SHF_NOTE_NV_CUINFO"
        /*0018*/ 	.short	0x0002
        /*001a*/ 	.short	0x0064
        /*001c*/ 	.short	0x0082
	.zero		2


//--------------------- .nv.info                  --------------------------
	.section	.nv.info,"",@"SHT_CUDA_INFO"
	.align	4


	//----- nvinfo : EIATTR_REGCOUNT
	.align		4
        /*0000*/ 	.byte	0x04, 0x2f
        /*0002*/ 	.short	(.L_2 - .L_1)
	.align		4
.L_1:
        /*0004*/ 	.word	index@(_Z15kernel_trialDivPxPi)
        /*0008*/ 	.word	0x00000018


	//----- nvinfo : EIATTR_FRAME_SIZE
	.align		4
.L_2:
        /*000c*/ 	.byte	0x04, 0x11
        /*000e*/ 	.short	(.L_4 - .L_3)
	.align		4
.L_3:
        /*0010*/ 	.word	index@($__internal_0_$__cuda_sm20_rem_s64)
        /*0014*/ 	.word	0x00000000


	//----- nvinfo : EIATTR_FRAME_SIZE
	.align		4
.L_4:
        /*0018*/ 	.byte	0x04, 0x11
        /*001a*/ 	.short	(.L_6 - .L_5)
	.align		4
.L_5:
        /*001c*/ 	.word	index@(_Z15kernel_trialDivPxPi)
        /*0020*/ 	.word	0x00000000


	//----- nvinfo : EIATTR_MIN_STACK_SIZE
	.align		4
.L_6:
        /*0024*/ 	.byte	0x04, 0x12
        /*0026*/ 	.short	(.L_8 - .L_7)
	.align		4
.L_7:
        /*0028*/ 	.word	index@(_Z15kernel_trialDivPxPi)
        /*002c*/ 	.word	0x00000000
.L_8:


//--------------------- .nv.compat                --------------------------
	.section	.nv.compat,"",@"SHT_CUDA_COMPAT_INFO"
	.align	4
        /*0000*/ 	.byte	0x02, 0x09, 0x00, 0x00, 0x02, 0x02, 0x01, 0x00, 0x02, 0x05, 0x05, 0x00, 0x03, 0x07, 0x01, 0x01
        /*0010*/ 	.byte	0x02, 0x03, 0x00, 0x00, 0x02, 0x06, 0x01, 0x00, 0x04, 0x0b, 0x08, 0x00, 0x09, 0x00, 0x00, 0x00
        /*0020*/ 	.byte	0x00, 0x00, 0x00, 0x00


//--------------------- .nv.info._Z15kernel_trialDivPxPi --------------------------
	.section	.nv.info._Z15kernel_trialDivPxPi,"",@"SHT_CUDA_INFO"
	.sectionflags	@""
	.align	4


	//----- nvinfo : EIATTR_CUDA_API_VERSION
	.align		4
        /*0000*/ 	.byte	0x04, 0x37
        /*0002*/ 	.short	(.L_10 - .L_9)
.L_9:
        /*0004*/ 	.word	0x00000082


	//----- nvinfo : EIATTR_KPARAM_INFO
	.align		4
.L_10:
        /*0008*/ 	.byte	0x04, 0x17
        /*000a*/ 	.short	(.L_12 - .L_11)
.L_11:
        /*000c*/ 	.word	0x00000000
        /*0010*/ 	.short	0x0001
        /*0012*/ 	.short	0x0008
        /*0014*/ 	.byte	0x00, 0xf5, 0x21, 0x00


	//----- nvinfo : EIATTR_KPARAM_INFO
	.align		4
.L_12:
        /*0018*/ 	.byte	0x04, 0x17
        /*001a*/ 	.short	(.L_14 - .L_13)
.L_13:
        /*001c*/ 	.word	0x00000000
        /*0020*/ 	.short	0x0000
        /*0022*/ 	.short	0x0000
        /*0024*/ 	.byte	0x00, 0xf5, 0x21, 0x00


	//----- nvinfo : EIATTR_SPARSE_MMA_MASK
	.align		4
.L_14:
        /*0028*/ 	.byte	0x03, 0x50
        /*002a*/ 	.short	0x0000


	//----- nvinfo : EIATTR_MAXREG_COUNT
	.align		4
        /*002c*/ 	.byte	0x03, 0x1b
        /*002e*/ 	.short	0x00ff


	//----- nvinfo : EIATTR_MERCURY_ISA_VERSION
	.align		4
        /*0030*/ 	.byte	0x03, 0x5f
        /*0032*/ 	.short	0x0101


	//----- nvinfo : EIATTR_VRC_CTA_INIT_COUNT
	.align		4
        /*0034*/ 	.byte	0x02, 0x4a
	.zero		1
	.zero		1


	//----- nvinfo : EIATTR_EXIT_INSTR_OFFSETS
	.align		4
        /*0038*/ 	.byte	0x04, 0x1c
        /*003a*/ 	.short	(.L_16 - .L_15)


	//   ....[0]....
.L_15:
        /*003c*/ 	.word	0x000015f0


	//----- nvinfo : EIATTR_CRS_STACK_SIZE
	.align		4
.L_16:
        /*0040*/ 	.byte	0x04, 0x1e
        /*0042*/ 	.short	(.L_18 - .L_17)
.L_17:
        /*0044*/ 	.word	0x00000000


	//----- nvinfo : EIATTR_CBANK_PARAM_SIZE
	.align		4
.L_18:
        /*0048*/ 	.byte	0x03, 0x19
        /*004a*/ 	.short	0x0010


	//----- nvinfo : EIATTR_PARAM_CBANK
	.align		4
        /*004c*/ 	.byte	0x04, 0x0a
        /*004e*/ 	.short	(.L_20 - .L_19)
	.align		4
.L_19:
        /*0050*/ 	.word	index@(.nv.constant0._Z15kernel_trialDivPxPi)
        /*0054*/ 	.short	0x0380
        /*0056*/ 	.short	0x0010


	//----- nvinfo : EIATTR_SW_WAR
	.align		4
.L_20:
        /*0058*/ 	.byte	0x04, 0x36
        /*005a*/ 	.short	(.L_22 - .L_21)
.L_21:
        /*005c*/ 	.word	0x00000008
.L_22:


//--------------------- .nv.callgraph             --------------------------
	.section	.nv.callgraph,"",@"SHT_CUDA_CALLGRAPH"
	.align	4
	.sectionentsize	8
	.align		4
        /*0000*/ 	.word	0x00000000
	.align		4
        /*0004*/ 	.word	0xffffffff
	.align		4
        /*0008*/ 	.word	0x00000000
	.align		4
        /*000c*/ 	.word	0xfffffffe
	.align		4
        /*0010*/ 	.word	0x00000000
	.align		4
        /*0014*/ 	.word	0xfffffffd
	.align		4
        /*0018*/ 	.word	0x00000000
	.align		4
        /*001c*/ 	.word	0xfffffffc


//--------------------- .nv.constant3             --------------------------
	.section	.nv.constant3,"a",@progbits
	.align	8
.nv.constant3:
	.type		d_sPrimes,@object
	.size		d_sPrimes,(.L_0 - d_sPrimes)
d_sPrimes:
	.zero		2048
.L_0:


//--------------------- .text._Z15kernel_trialDivPxPi --------------------------
	.section	.text._Z15kernel_trialDivPxPi,"ax",@progbits
	.align	128
        .global         _Z15kernel_trialDivPxPi
        .type           _Z15kernel_trialDivPxPi,@function
        .size           _Z15kernel_trialDivPxPi,(.L_x_21 - _Z15kernel_trialDivPxPi)
        .other          _Z15kernel_trialDivPxPi,@"STO_CUDA_ENTRY STV_DEFAULT"
_Z15kernel_trialDivPxPi:
.text._Z15kernel_trialDivPxPi:
[----:B------:R-:W-:Y:S01]  /*0000*/  LDC R1, c[0x0][0x37c] ;  /* 0x0000df00ff017b82 */ /* 0x000fe20000000800 */
[----:B------:R-:W0:Y:S07]  /*0010*/  S2R R7, SR_CTAID.X ;  /* 0x0000000000077919 */ /* 0x000e2e0000002500 */
[----:B------:R-:W1:Y:S01]  /*0020*/  LDC.64 R2, c[0x0][0x380] ;  /* 0x0000e000ff027b82 */ /* 0x000e620000000a00 */
[----:B------:R-:W2:Y:S01]  /*0030*/  LDCU.64 UR6, c[0x0][0x358] ;  /* 0x00006b00ff0677ac */ /* 0x000ea20008000a00 */
[----:B------:R-:W0:Y:S01]  /*0040*/  S2R R0, SR_TID.X ;  /* 0x0000000000007919 */ /* 0x000e220000002100 */
[----:B------:R-:W-:Y:S01]  /*0050*/  UMOV UR5, 0x20 ;  /* 0x0000002000057882 */ /* 0x000fe20000000000 */
[----:B------:R-:W-:-:S04]  /*0060*/  UMOV UR4, URZ ;  /* 0x000000ff00047c82 */ /* 0x000fc80008000000 */
[----:B------:R-:W3:Y:S01]  /*0070*/  LDC.64 R4, c[0x0][0x388] ;  /* 0x0000e200ff047b82 */ /* 0x000ee20000000a00 */
[----:B0-----:R-:W-:-:S04]  /*0080*/  IMAD R7, R7, 0x40, R0 ;  /* 0x0000004007077824 */ /* 0x001fc800078e0200 */
[----:B-1----:R-:W-:-:S04]  /*0090*/  IMAD.WIDE.U32 R2, R7, 0x8, R2 ;  /* 0x0000000807027825 */ /* 0x002fc800078e0002 */
[----:B--23--:R-:W-:-:S07]  /*00a0*/  IMAD.WIDE.U32 R4, R7, 0x4, R4 ;  /* 0x0000000407047825 */ /* 0x00cfce00078e0004 */
.L_x_19:
[----:B0-----:R-:W2:Y:S01]  /*00b0*/  LDG.E.64 R6, desc[UR6][R2.64] ;  /* 0x0000000602067981 */ /* 0x001ea2000c1e1b00 */
[----:B------:R-:W2:Y:S01]  /*00c0*/  LDCU.64 UR8, c[0x3][UR5+-0x20] ;  /* 0x00fffc00050877ac */ /* 0x000ea20008000a00 */
[----:B------:R-:W-:Y:S01]  /*00d0*/  BSSY.RECONVERGENT B0, `(.L_x_0) ;  /* 0x0000023000007945 */ /* 0x000fe20003800200 */
[----:B------:R-:W-:-:S04]  /*00e0*/  UIADD3 UR4, UPT, UPT, UR4, 0x8, URZ ;  /* 0x0000000804047890 */ /* 0x000fc8000fffe0ff */
[----:B------:R-:W-:Y:S01]  /*00f0*/  UISETP.NE.AND UP0, UPT, UR4, 0x100, UPT ;  /* 0x000001000400788c */ /* 0x000fe2000bf05270 */
[----:B--2---:R-:W-:-:S04]  /*0100*/  LOP3.LUT R0, R7, UR9, RZ, 0xfc, !PT ;  /* 0x0000000907007c12 */ /* 0x004fc8000f8efcff */
[----:B------:R-:W-:-:S13]  /*0110*/  ISETP.NE.U32.AND P0, PT, R0, RZ, PT ;  /* 0x000000ff0000720c */ /* 0x000fda0003f05070 */
[----:B------:R-:W-:Y:S05]  /*0120*/  @P0 BRA `(.L_x_1) ;  /* 0x0000000000500947 */ /* 0x000fea0003800000 */
[----:B------:R-:W0:Y:S01]  /*0130*/  I2F.U32.RP R0, UR8 ;  /* 0x0000000800007d06 */ /* 0x000e220008209000 */
[----:B------:R-:W-:Y:S01]  /*0140*/  IMAD R11, RZ, RZ, -UR8 ;  /* 0x80000008ff0b7e24 */ /* 0x000fe2000f8e02ff */
[----:B------:R-:W-:-:S06]  /*0150*/  ISETP.NE.U32.AND P1, PT, RZ, UR8, PT ;  /* 0x00000008ff007c0c */ /* 0x000fcc000bf25070 */
[----:B0-----:R-:W0:Y:S02]  /*0160*/  MUFU.RCP R0, R0 ;  /* 0x0000000000007308 */ /* 0x001e240000001000 */
[----:B0-----:R-:W-:-:S06]  /*0170*/  VIADD R8, R0, 0xffffffe ;  /* 0x0ffffffe00087836 */ /* 0x001fcc0000000000 */
[----:B------:R0:W1:Y:S02]  /*0180*/  F2I.FTZ.U32.TRUNC.NTZ R9, R8 ;  /* 0x0000000800097305 */ /* 0x000064000021f000 */
[----:B0-----:R-:W-:Y:S02]  /*0190*/  IMAD.MOV.U32 R8, RZ, RZ, RZ ;  /* 0x000000ffff087224 */ /* 0x001fe400078e00ff */
[----:B-1----:R-:W-:-:S04]  /*01a0*/  IMAD R11, R11, R9, RZ ;  /* 0x000000090b0b7224 */ /* 0x002fc800078e02ff */
[----:B------:R-:W-:-:S06]  /*01b0*/  IMAD.HI.U32 R9, R9, R11, R8 ;  /* 0x0000000b09097227 */ /* 0x000fcc00078e0008 */
[----:B------:R-:W-:-:S04]  /*01c0*/  IMAD.HI.U32 R9, R9, R6, RZ ;  /* 0x0000000609097227 */ /* 0x000fc800078e00ff */
[----:B------:R-:W-:-:S04]  /*01d0*/  IMAD.MOV R9, RZ, RZ, -R9 ;  /* 0x000000ffff097224 */ /* 0x000fc800078e0a09 */
[----:B------:R-:W-:-:S05]  /*01e0*/  IMAD R9, R9, UR8, R6 ;  /* 0x0000000809097c24 */ /* 0x000fca000f8e0206 */
[----:B------:R-:W-:-:S13]  /*01f0*/  ISETP.GE.U32.AND P0, PT, R9, UR8, PT ;  /* 0x0000000809007c0c */ /* 0x000fda000bf06070 */
[----:B------:R-:W-:-:S05]  /*0200*/  @P0 VIADD R9, R9, -UR8 ;  /* 0x8000000809090c36 */ /* 0x000fca0008000000 */
[----:B------:R-:W-:-:S13]  /*0210*/  ISETP.GE.U32.AND P0, PT, R9, UR8, PT ;  /* 0x0000000809007c0c */ /* 0x000fda000bf06070 */
[----:B------:R-:W-:Y:S01]  /*0220*/  @P0 VIADD R9, R9, -UR8 ;  /* 0x8000000809090c36 */ /* 0x000fe20008000000 */
[----:B------:R-:W-:-:S04]  /*0230*/  @!P1 LOP3.LUT R9, RZ, UR8, RZ, 0x33, !PT ;  /* 0x00000008ff099c12 */ /* 0x000fc8000f8e33ff */
[----:B------:R-:W-:-:S04]  /*0240*/  ISETP.NE.U32.AND P0, PT, R9, RZ, PT ;  /* 0x000000ff0900720c */ /* 0x000fc80003f05070 */
[----:B------:R-:W-:Y:S01]  /*0250*/  ISETP.NE.AND.EX P0, PT, RZ, RZ, PT, P0 ;  /* 0x000000ffff00720c */ /* 0x000fe20003f05300 */
[----:B------:R-:W-:-:S12]  /*0260*/  BRA `(.L_x_2) ;  /* 0x0000000000247947 */ /* 0x000fd80003800000 */
.L_x_1:
[----:B------:R-:W-:Y:S01]  /*0270*/  IMAD.U32 R9, RZ, RZ, UR9 ;  /* 0x00000009ff097e24 */ /* 0x000fe2000f8e00ff */
[----:B------:R-:W-:Y:S01]  /*0280*/  MOV R11, UR9 ;  /* 0x00000009000b7c02 */ /* 0x000fe20008000f00 */
[----:B------:R-:W-:Y:S01]  /*0290*/  IMAD.U32 R10, RZ, RZ, UR8 ;  /* 0x00000008ff0a7e24 */ /* 0x000fe2000f8e00ff */
[----:B------:R-:W-:Y:S01]  /*02a0*/  MOV R0, 0x2e0 ;  /* 0x000002e000007802 */ /* 0x000fe20000000f00 */
[----:B------:R-:W-:Y:S02]  /*02b0*/  IMAD.U32 R8, RZ, RZ, UR8 ;  /* 0x00000008ff087e24 */ /* 0x000fe4000f8e00ff */
[----:B------:R-:W-:-:S07]  /*02c0*/  IMAD.MOV.U32 R11, RZ, RZ, R9 ;  /* 0x000000ffff0b7224 */ /* 0x000fce00078e0009 */
[----:B------:R-:W-:Y:S05]  /*02d0*/  CALL.REL.NOINC `($__internal_0_$__cuda_sm20_rem_s64) ;  /* 0x0000001000c87944 */ /* 0x000fea0003c00000 */
[----:B------:R-:W-:-:S04]  /*02e0*/  ISETP.NE.U32.AND P0, PT, R10, RZ, PT ;  /* 0x000000ff0a00720c */ /* 0x000fc80003f05070 */
[----:B------:R-:W-:-:S13]  /*02f0*/  ISETP.NE.AND.EX P0, PT, R11, RZ, PT, P0 ;  /* 0x000000ff0b00720c */ /* 0x000fda0003f05300 */
.L_x_2:
[----:B------:R-:W-:Y:S05]  /*0300*/  BSYNC.RECONVERGENT B0 ;  /* 0x0000000000007941 */ /* 0x000fea0003800200 */
.L_x_0:
[----:B------:R-:W2:Y:S01]  /*0310*/  @!P0 LDG.E R0, desc[UR6][R4.64] ;  /* 0x0000000604008981 */ /* 0x000ea2000c1e1900 */
[----:B------:R-:W0:Y:S01]  /*0320*/  LDCU.64 UR8, c[0x3][UR5+-0x18] ;  /* 0x00fffd00050877ac */ /* 0x000e220008000a00 */
[----:B--2---:R-:W-:-:S05]  /*0330*/  @!P0 VIADD R11, R0, 0xffffffff ;  /* 0xffffffff000b8836 */ /* 0x004fca0000000000 */
[----:B------:R1:W-:Y:S04]  /*0340*/  @!P0 STG.E desc[UR6][R4.64], R11 ;  /* 0x0000000b04008986 */ /* 0x0003e8000c101906 */
[----:B------:R-:W2:Y:S01]  /*0350*/  @!P0 LDG.E.64 R6, desc[UR6][R2.64] ;  /* 0x0000000602068981 */ /* 0x000ea2000c1e1b00 */
[----:B0-----:R-:W-:Y:S01]  /*0360*/  IMAD R13, RZ, RZ, -UR8 ;  /* 0x80000008ff0d7e24 */ /* 0x001fe2000f8e02ff */
[----:B------:R-:W-:Y:S01]  /*0370*/  PLOP3.LUT P2, PT, PT, PT, PT, 0x8, 0x80 ;  /* 0x000000000080781c */ /* 0x000fe20003f4e170 */
[----:B------:R-:W-:Y:S01]  /*0380*/  BSSY.RECONVERGENT B0, `(.L_x_3) ;  /* 0x0000022000007945 */ /* 0x000fe20003800200 */
[----:B--2---:R-:W-:-:S04]  /*0390*/  LOP3.LUT R0, R7, UR9, RZ, 0xfc, !PT ;  /* 0x0000000907007c12 */ /* 0x004fc8000f8efcff */
[----:B------:R-:W-:-:S13]  /*03a0*/  ISETP.NE.U32.AND P1, PT, R0, RZ, PT ;  /* 0x000000ff0000720c */ /* 0x000fda0003f25070 */
[----:B------:R-:W0:Y:S08]  /*03b0*/  @!P1 I2F.U32.RP R0, UR8 ;  /* 0x0000000800009d06 */ /* 0x000e300008209000 */
[----:B0-----:R-:W0:Y:S02]  /*03c0*/  @!P1 MUFU.RCP R0, R0 ;  /* 0x0000000000009308 */ /* 0x001e240000001000 */
[----:B0-----:R-:W-:-:S06]  /*03d0*/  @!P1 VIADD R8, R0, 0xffffffe ;  /* 0x0ffffffe00089836 */ /* 0x001fcc0000000000 */
[----:B------:R0:W1:Y:S02]  /*03e0*/  @!P1 F2I.FTZ.U32.TRUNC.NTZ R9, R8 ;  /* 0x0000000800099305 */ /* 0x000064000021f000 */
[----:B0-----:R-:W-:Y:S02]  /*03f0*/  @!P1 IMAD.MOV.U32 R8, RZ, RZ, RZ ;  /* 0x000000ffff089224 */ /* 0x001fe400078e00ff */
[----:B-1----:R-:W-:-:S04]  /*0400*/  @!P1 IMAD R11, R13, R9, RZ ;  /* 0x000000090d0b9224 */ /* 0x002fc800078e02ff */
[----:B------:R-:W-:-:S06]  /*0410*/  @!P1 IMAD.HI.U32 R9, R9, R11, R8 ;  /* 0x0000000b09099227 */ /* 0x000fcc00078e0008 */
[----:B------:R-:W-:-:S04]  /*0420*/  @!P1 IMAD.HI.U32 R9, R9, R6, RZ ;  /* 0x0000000609099227 */ /* 0x000fc800078e00ff */
[----:B------:R-:W-:-:S04]  /*0430*/  @!P1 IMAD.MOV R9, RZ, RZ, -R9 ;  /* 0x000000ffff099224 */ /* 0x000fc800078e0a09 */
[----:B------:R-:W-:-:S05]  /*0440*/  @!P1 IMAD R9, R9, UR8, R6 ;  /* 0x0000000809099c24 */ /* 0x000fca000f8e0206 */
[----:B------:R-:W-:-:S04]  /*0450*/  @!P1 ISETP.GE.U32.AND P0, PT, R9, UR8, PT ;  /* 0x0000000809009c0c */ /* 0x000fc8000bf06070 */
[----:B------:R-:W-:-:S13]  /*0460*/  @!P1 PLOP3.LUT P2, PT, P0, PT, PT, 0x80, 0x8 ;  /* 0x000000000008981c */ /* 0x000fda000074f070 */
[----:B------:R-:W-:Y:S02]  /*0470*/  @P2 IADD3 R9, PT, PT, R9, -UR8, RZ ;  /* 0x8000000809092c10 */ /* 0x000fe4000fffe0ff */
[----:B------:R-:W-:Y:S02]  /*0480*/  PLOP3.LUT P2, PT, PT, PT, PT, 0x8, 0x80 ;  /* 0x000000000080781c */ /* 0x000fe40003f4e170 */
[----:B------:R-:W-:-:S04]  /*0490*/  @!P1 ISETP.GE.U32.AND P0, PT, R9, UR8, PT ;  /* 0x0000000809009c0c */ /* 0x000fc8000bf06070 */
[----:B------:R-:W-:Y:S02]  /*04a0*/  @!P1 PLOP3.LUT P2, PT, P0, PT, PT, 0x80, 0x8 ;  /* 0x000000000008981c */ /* 0x000fe4000074f070 */
[----:B------:R-:W-:-:S11]  /*04b0*/  ISETP.NE.U32.OR P0, PT, RZ, UR8, P1 ;  /* 0x00000008ff007c0c */ /* 0x000fd60008f05470 */
[----:B------:R-:W-:Y:S02]  /*04c0*/  @P2 VIADD R9, R9, -UR8 ;  /* 0x8000000809092c36 */ /* 0x000fe40008000000 */
[----:B------:R-:W-:-:S04]  /*04d0*/  @!P0 LOP3.LUT R9, RZ, UR8, RZ, 0x33, !PT ;  /* 0x00000008ff098c12 */ /* 0x000fc8000f8e33ff */
[----:B------:R-:W-:-:S04]  /*04e0*/  @!P1 ISETP.NE.U32.AND P0, PT, R9, RZ, PT ;  /* 0x000000ff0900920c */ /* 0x000fc80003f05070 */
[----:B------:R-:W-:Y:S01]  /*04f0*/  @!P1 ISETP.NE.AND.EX P0, PT, RZ, RZ, PT, P0 ;  /* 0x000000ffff00920c */ /* 0x000fe20003f05300 */
[----:B------:R-:W-:-:S12]  /*0500*/  @!P1 BRA `(.L_x_4) ;  /* 0x0000000000249947 */ /* 0x000fd80003800000 */
[----:B------:R-:W-:Y:S01]  /*0510*/  IMAD.U32 R9, RZ, RZ, UR9 ;  /* 0x00000009ff097e24 */ /* 0x000fe2000f8e00ff */
[----:B------:R-:W-:Y:S01]  /*0520*/  MOV R0, 0x580 ;  /* 0x0000058000007802 */ /* 0x000fe20000000f00 */
[----:B------:R-:W-:Y:S02]  /*0530*/  IMAD.U32 R11, RZ, RZ, UR9 ;  /* 0x00000009ff0b7e24 */ /* 0x000fe4000f8e00ff */
[----:B------:R-:W-:Y:S02]  /*0540*/  IMAD.U32 R10, RZ, RZ, UR8 ;  /* 0x00000008ff0a7e24 */ /* 0x000fe4000f8e00ff */
[----:B------:R-:W-:Y:S02]  /*0550*/  IMAD.U32 R8, RZ, RZ, UR8 ;  /* 0x00000008ff087e24 */ /* 0x000fe4000f8e00ff */
[----:B------:R-:W-:-:S07]  /*0560*/  IMAD.MOV.U32 R11, RZ, RZ, R9 ;  /* 0x000000ffff0b7224 */ /* 0x000fce00078e0009 */
[----:B------:R-:W-:Y:S05]  /*0570*/  CALL.REL.NOINC `($__internal_0_$__cuda_sm20_rem_s64) ;  /* 0x0000001000207944 */ /* 0x000fea0003c00000 */
[----:B------:R-:W-:-:S04]  /*0580*/  ISETP.NE.U32.AND P0, PT, R10, RZ, PT ;  /* 0x000000ff0a00720c */ /* 0x000fc80003f05070 */
[----:B------:R-:W-:-:S13]  /*0590*/  ISETP.NE.AND.EX P0, PT, R11, RZ, PT, P0 ;  /* 0x000000ff0b00720c */ /* 0x000fda0003f05300 */
.L_x_4:
[----:B------:R-:W-:Y:S05]  /*05a0*/  BSYNC.RECONVERGENT B0 ;  /* 0x0000000000007941 */ /* 0x000fea0003800200 */
.L_x_3:
[----:B------:R-:W2:Y:S01]  /*05b0*/  @!P0 LDG.E R0, desc[UR6][R4.64] ;  /* 0x0000000604008981 */ /* 0x000ea2000c1e1900 */
[----:B------:R-:W0:Y:S01]  /*05c0*/  LDCU.64 UR8, c[0x3][UR5+-0x10] ;  /* 0x00fffe00050877ac */ /* 0x000e220008000a00 */
[----:B--2---:R-:W-:-:S05]  /*05d0*/  @!P0 VIADD R11, R0, 0xffffffff ;  /* 0xffffffff000b8836 */ /* 0x004fca0000000000 */
[----:B------:R1:W-:Y:S04]  /*05e0*/  @!P0 STG.E desc[UR6][R4.64], R11 ;  /* 0x0000000b04008986 */ /* 0x0003e8000c101906 */
[----:B------:R-:W2:Y:S01]  /*05f0*/  @!P0 LDG.E.64 R6, desc[UR6][R2.64] ;  /* 0x0000000602068981 */ /* 0x000ea2000c1e1b00 */
[----:B0-----:R-:W-:Y:S01]  /*0600*/  IADD3 R13, PT, PT, RZ, -UR8, RZ ;  /* 0x80000008ff0d7c10 */ /* 0x001fe2000fffe0ff */
[----:B------:R-:W-:Y:S01]  /*0610*/  BSSY.RECONVERGENT B0, `(.L_x_5) ;  /* 0x0000023000007945 */ /* 0x000fe20003800200 */
[----:B------:R-:W-:Y:S02]  /*0620*/  PLOP3.LUT P2, PT, PT, PT, PT, 0x8, 0x80 ;  /* 0x000000000080781c */ /* 0x000fe40003f4e170 */
        /* <DEDUP_REMOVED lines=14> */
[----:B------:R-:W-:Y:S01]  /*0710*/  @P2 VIADD R9, R9, -UR8 ;  /* 0x8000000809092c36 */ /* 0x000fe20008000000 */
[----:B------:R-:W-:-:S04]  /*0720*/  PLOP3.LUT P2, PT, PT, PT, PT, 0x8, 0x80 ;  /* 0x000000000080781c */ /* 0x000fc80003f4e170 */
        /* <DEDUP_REMOVED lines=11> */
[----:B------:R-:W-:Y:S01]  /*07e0*/  IMAD.U32 R10, RZ, RZ, UR8 ;  /* 0x00000008ff0a7e24 */ /* 0x000fe2000f8e00ff */
[----:B------:R-:W-:Y:S01]  /*07f0*/  MOV R11, R9 ;  /* 0x00000009000b7202 */ /* 0x000fe20000000f00 */
[----:B------:R-:W-:-:S07]  /*0800*/  IMAD.U32 R8, RZ, RZ, UR8 ;  /* 0x00000008ff087e24 */ /* 0x000fce000f8e00ff */
[----:B------:R-:W-:Y:S05]  /*0810*/  CALL.REL.NOINC `($__internal_0_$__cuda_sm20_rem_s64) ;  /* 0x0000000c00787944 */ /* 0x000fea0003c00000 */
[----:B------:R-:W-:-:S04]  /*0820*/  ISETP.NE.U32.AND P0, PT, R10, RZ, PT ;  /* 0x000000ff0a00720c */ /* 0x000fc80003f05070 */
[----:B------:R-:W-:-:S13]  /*0830*/  ISETP.NE.AND.EX P0, PT, R11, RZ, PT, P0 ;  /* 0x000000ff0b00720c */ /* 0x000fda0003f05300 */
.L_x_6:
[----:B------:R-:W-:Y:S05]  /*0840*/  BSYNC.RECONVERGENT B0 ;  /* 0x0000000000007941 */ /* 0x000fea0003800200 */
.L_x_5:
        /* <DEDUP_REMOVED lines=41> */
.L_x_8:
[----:B------:R-:W-:Y:S05]  /*0ae0*/  BSYNC.RECONVERGENT B0 ;  /* 0x0000000000007941 */ /* 0x000fea0003800200 */
.L_x_7:
        /* <DEDUP_REMOVED lines=14> */
[----:B0-----:R-:W-:Y:S01]  /*0bd0*/  @!P1 MOV R8, RZ ;  /* 0x000000ff00089202 */ /* 0x001fe20000000f00 */
        /* <DEDUP_REMOVED lines=26> */
.L_x_10:
[----:B------:R-:W-:Y:S05]  /*0d80*/  BSYNC.RECONVERGENT B0 ;  /* 0x0000000000007941 */ /* 0x000fea0003800200 */
.L_x_9:
        /* <DEDUP_REMOVED lines=41> */
.L_x_12:
[----:B------:R-:W-:Y:S05]  /*1020*/  BSYNC.RECONVERGENT B0 ;  /* 0x0000000000007941 */ /* 0x000fea0003800200 */
.L_x_11:
        /* <DEDUP_REMOVED lines=41> */
.L_x_14:
[----:B------:R-:W-:Y:S05]  /*12c0*/  BSYNC.RECONVERGENT B0 ;  /* 0x0000000000007941 */ /* 0x000fea0003800200 */
.L_x_13:
        /* <DEDUP_REMOVED lines=41> */
.L_x_16:
[----:B------:R-:W-:Y:S05]  /*1560*/  BSYNC.RECONVERGENT B0 ;  /* 0x0000000000007941 */ /* 0x000fea0003800200 */
.L_x_15:
[----:B------:R-:W-:Y:S04]  /*1570*/  BSSY.RECONVERGENT B0, `(.L_x_17) ;  /* 0x0000005000007945 */ /* 0x000fe80003800200 */
[----:B------:R-:W-:Y:S05]  /*1580*/  @P0 BRA `(.L_x_18) ;  /* 0x00000000000c0947 */ /* 0x000fea0003800000 */
[----:B------:R-:W2:Y:S02]  /*1590*/  LDG.E R0, desc[UR6][R4.64] ;  /* 0x0000000604007981 */ /* 0x000ea4000c1e1900 */
[----:B--2---:R-:W-:-:S05]  /*15a0*/  VIADD R7, R0, 0xffffffff ;  /* 0xffffffff00077836 */ /* 0x004fca0000000000 */
[----:B------:R0:W-:Y:S02]  /*15b0*/  STG.E desc[UR6][R4.64], R7 ;  /* 0x0000000704007986 */ /* 0x0001e4000c101906 */
.L_x_18:
[----:B------:R-:W-:Y:S05]  /*15c0*/  BSYNC.RECONVERGENT B0 ;  /* 0x0000000000007941 */ /* 0x000fea0003800200 */
.L_x_17:
[----:B------:R-:W-:Y:S01]  /*15d0*/  UIADD3 UR5, UPT, UPT, UR5, 0x40, URZ ;  /* 0x0000004005057890 */ /* 0x000fe2000fffe0ff */
[----:B------:R-:W-:Y:S11]  /*15e0*/  BRA.U UP0, `(.L_x_19) ;  /* 0xffffffe900b07547 */ /* 0x000ff6000b83ffff */
[----:B------:R-:W-:Y:S05]  /*15f0*/  EXIT ;  /* 0x000000000000794d */ /* 0x000fea0003800000 */
        .weak           $__internal_0_$__cuda_sm20_rem_s64
        .type           $__internal_0_$__cuda_sm20_rem_s64,@function
        .size           $__internal_0_$__cuda_sm20_rem_s64,(.L_x_21 - $__internal_0_$__cuda_sm20_rem_s64)
$__internal_0_$__cuda_sm20_rem_s64:
[----:B------:R-:W-:Y:S02]  /*1600*/  IADD3 R9, P1, PT, RZ, -R10, RZ ;  /* 0x8000000aff097210 */ /* 0x000fe40007f3e0ff */
[----:B------:R-:W-:-:S03]  /*1610*/  ISETP.GE.AND P0, PT, R11, RZ, PT ;  /* 0x000000ff0b00720c */ /* 0x000fc60003f06270 */
[----:B------:R-:W-:Y:S01]  /*1620*/  IMAD.X R12, RZ, RZ, ~R11, P1 ;  /* 0x000000ffff0c7224 */ /* 0x000fe200008e0e0b */
[----:B------:R-:W-:-:S04]  /*1630*/  SEL R8, R9, R10, !P0 ;  /* 0x0000000a09087207 */ /* 0x000fc80004000000 */
[----:B------:R-:W-:-:S04]  /*1640*/  SEL R9, R12, R11, !P0 ;  /* 0x0000000b0c097207 */ /* 0x000fc80004000000 */
[----:B------:R-:W0:Y:S08]  /*1650*/  I2F.U64.RP R16, R8 ;  /* 0x0000000800107312 */ /* 0x000e300000309000 */
[----:B0-----:R-:W0:Y:S02]  /*1660*/  MUFU.RCP R16, R16 ;  /* 0x0000001000107308 */ /* 0x001e240000001000 */
[----:B0-----:R-:W-:-:S06]  /*1670*/  VIADD R12, R16, 0x1ffffffe ;  /* 0x1ffffffe100c7836 */ /* 0x001fcc0000000000 */
[----:B------:R-:W0:Y:S02]  /*1680*/  F2I.U64.TRUNC R12, R12 ;  /* 0x0000000c000c7311 */ /* 0x000e24000020d800 */
[----:B0-----:R-:W-:-:S04]  /*1690*/  IMAD.WIDE.U32 R14, R12, R8, RZ ;  /* 0x000000080c0e7225 */ /* 0x001fc800078e00ff */
[----:B------:R-:W-:Y:S01]  /*16a0*/  IMAD R15, R12, R9, R15 ;  /* 0x000000090c0f7224 */ /* 0x000fe200078e020f */
[----:B------:R-:W-:-:S03]  /*16b0*/  IADD3 R17, P0, PT, RZ, -R14, RZ ;  /* 0x8000000eff117210 */ /* 0x000fc60007f1e0ff */
[----:B------:R-:W-:Y:S02]  /*16c0*/  IMAD R15, R13, R8, R15 ;  /* 0x000000080d0f7224 */ /* 0x000fe400078e020f */
[----:B------:R-:W-:-:S03]  /*16d0*/  IMAD.HI.U32 R14, R12, R17, RZ ;  /* 0x000000110c0e7227 */ /* 0x000fc600078e00ff */
[----:B------:R-:W-:Y:S01]  /*16e0*/  IADD3.X R19, PT, PT, RZ, ~R15, RZ, P0, !PT ;  /* 0x8000000fff137210 */ /* 0x000fe200007fe4ff */
[----:B------:R-:W-:-:S04]  /*16f0*/  IMAD.MOV.U32 R15, RZ, RZ, R12 ;  /* 0x000000ffff0f7224 */ /* 0x000fc800078e000c */
[----:B------:R-:W-:-:S04]  /*1700*/  IMAD.WIDE.U32 R14, P0, R12, R19, R14 ;  /* 0x000000130c0e7225 */ /* 0x000fc8000780000e */
[C---:B------:R-:W-:Y:S02]  /*1710*/  IMAD R21, R13.reuse, R19, RZ ;  /* 0x000000130d157224 */ /* 0x040fe400078e02ff */
[----:B------:R-:W-:-:S04]  /*1720*/  IMAD.HI.U32 R14, P1, R13, R17, R14 ;  /* 0x000000110d0e7227 */ /* 0x000fc8000782000e */
[----:B------:R-:W-:Y:S01]  /*1730*/  IMAD.HI.U32 R19, R13, R19, RZ ;  /* 0x000000130d137227 */ /* 0x000fe200078e00ff */
[----:B------:R-:W-:-:S03]  /*1740*/  IADD3 R15, P2, PT, R21, R14, RZ ;  /* 0x0000000e150f7210 */ /* 0x000fc60007f5e0ff */
[----:B------:R-:W-:Y:S02]  /*1750*/  IMAD.X R13, R19, 0x1, R13, P0 ;  /* 0x00000001130d7824 */ /* 0x000fe400000e060d */
[----:B------:R-:W-:-:S03]  /*1760*/  IMAD.WIDE.U32 R16, R15, R8, RZ ;  /* 0x000000080f107225 */ /* 0x000fc600078e00ff */
[----:B------:R-:W-:Y:S01]  /*1770*/  IADD3.X R13, PT, PT, RZ, RZ, R13, P2, P1 ;  /* 0x000000ffff0d7210 */ /* 0x000fe200017e240d */
[----:B------:R-:W-:Y:S01]  /*1780*/  IMAD R12, R15, R9, R17 ;  /* 0x000000090f0c7224 */ /* 0x000fe200078e0211 */
[----:B------:R-:W-:Y:S02]  /*1790*/  IADD3 R19, P0, PT, RZ, -R16, RZ ;  /* 0x80000010ff137210 */ /* 0x000fe40007f1e0ff */
[----:B------:R-:W-:Y:S01]  /*17a0*/  ISETP.GE.AND P1, PT, R7, RZ, PT ;  /* 0x000000ff0700720c */ /* 0x000fe20003f26270 */
[----:B------:R-:W-:Y:S01]  /*17b0*/  IMAD R12, R13, R8, R12 ;  /* 0x000000080d0c7224 */ /* 0x000fe200078e020c */
[----:B------:R-:W-:Y:S01]  /*17c0*/  IADD3 R17, P4, PT, RZ, -R6, RZ ;  /* 0x80000006ff117210 */ /* 0x000fe20007f9e0ff */
[----:B------:R-:W-:-:S04]  /*17d0*/  IMAD.HI.U32 R14, R15, R19, RZ ;  /* 0x000000130f0e7227 */ /* 0x000fc800078e00ff */
[----:B------:R-:W-:Y:S01]  /*17e0*/  IMAD.X R16, RZ, RZ, ~R12, P0 ;  /* 0x000000ffff107224 */ /* 0x000fe200000e0e0c */
[----:B------:R-:W-:-:S03]  /*17f0*/  SEL R12, R17, R6, !P1 ;  /* 0x00000006110c7207 */ /* 0x000fc60004800000 */
[----:B------:R-:W-:-:S04]  /*1800*/  IMAD.WIDE.U32 R14, P0, R15, R16, R14 ;  /* 0x000000100f0e7225 */ /* 0x000fc8000780000e */
[----:B------:R-:W-:-:S04]  /*1810*/  IMAD.HI.U32 R18, R13, R16, RZ ;  /* 0x000000100d127227 */ /* 0x000fc800078e00ff */
[----:B------:R-:W-:-:S04]  /*1820*/  IMAD.HI.U32 R14, P2, R13, R19, R14 ;  /* 0x000000130d0e7227 */ /* 0x000fc8000784000e */
[----:B------:R-:W-:Y:S02]  /*1830*/  IMAD R15, R13, R16, RZ ;  /* 0x000000100d0f7224 */ /* 0x000fe400078e02ff */
[----:B------:R-:W-:-:S03]  /*1840*/  IMAD.X R16, RZ, RZ, ~R7, P4 ;  /* 0x000000ffff107224 */ /* 0x000fc600020e0e07 */
[----:B------:R-:W-:Y:S01]  /*1850*/  IADD3 R17, P3, PT, R15, R14, RZ ;  /* 0x0000000e0f117210 */ /* 0x000fe20007f7e0ff */
[----:B------:R-:W-:Y:S01]  /*1860*/  IMAD.X R15, R18, 0x1, R13, P0 ;  /* 0x00000001120f7824 */ /* 0x000fe200000e060d */
[----:B------:R-:W-:-:S03]  /*1870*/  SEL R13, R16, R7, !P1 ;  /* 0x00000007100d7207 */ /* 0x000fc60004800000 */
[----:B------:R-:W-:Y:S01]  /*1880*/  IMAD.HI.U32 R14, R17, R12, RZ ;  /* 0x0000000c110e7227 */ /* 0x000fe200078e00ff */
[----:B------:R-:W-:-:S03]  /*1890*/  IADD3.X R16, PT, PT, RZ, RZ, R15, P3, P2 ;  /* 0x000000ffff107210 */ /* 0x000fc60001fe440f */
[----:B------:R-:W-:Y:S02]  /*18a0*/  IMAD.MOV.U32 R15, RZ, RZ, RZ ;  /* 0x000000ffff0f7224 */ /* 0x000fe400078e00ff */
[----:B------:R-:W-:-:S04]  /*18b0*/  IMAD.WIDE.U32 R14, R17, R13, R14 ;  /* 0x0000000d110e7225 */ /* 0x000fc800078e000e */
[C---:B------:R-:W-:Y:S02]  /*18c0*/  IMAD R17, R16.reuse, R13, RZ ;  /* 0x0000000d10117224 */ /* 0x040fe400078e02ff */
[----:B------:R-:W-:-:S04]  /*18d0*/  IMAD.HI.U32 R14, P0, R16, R12, R14 ;  /* 0x0000000c100e7227 */ /* 0x000fc8000780000e */
[----:B------:R-:W-:Y:S01]  /*18e0*/  IMAD.HI.U32 R16, R16, R13, RZ ;  /* 0x0000000d10107227 */ /* 0x000fe200078e00ff */
[----:B------:R-:W-:-:S03]  /*18f0*/  IADD3 R17, P2, PT, R17, R14, RZ ;  /* 0x0000000e11117210 */ /* 0x000fc60007f5e0ff */
[----:B------:R-:W-:Y:S02]  /*1900*/  IMAD.X R16, RZ, RZ, R16, P0 ;  /* 0x000000ffff107224 */ /* 0x000fe400000e0610 */
[----:B------:R-:W-:-:S03]  /*1910*/  IMAD.WIDE.U32 R14, R17, R8, RZ ;  /* 0x00000008110e7225 */ /* 0x000fc600078e00ff */
[----:B------:R-:W-:Y:S01]  /*1920*/  IADD3.X R19, PT, PT, RZ, R16, RZ, P2, !PT ;  /* 0x00000010ff137210 */ /* 0x000fe200017fe4ff */
[----:B------:R-:W-:Y:S01]  /*1930*/  IMAD R17, R17, R9, R15 ;  /* 0x0000000911117224 */ /* 0x000fe200078e020f */
[----:B------:R-:W-:-:S03]  /*1940*/  IADD3 R21, P2, PT, -R14, R12, RZ ;  /* 0x0000000c0e157210 */ /* 0x000fc60007f5e1ff */
[-C--:B------:R-:W-:Y:S01]  /*1950*/  IMAD R12, R19, R8.reuse, R17 ;  /* 0x00000008130c7224 */ /* 0x080fe200078e0211 */
[----:B------:R-:W-:-:S03]  /*1960*/  ISETP.GE.U32.AND P0, PT, R21, R8, PT ;  /* 0x000000081500720c */ /* 0x000fc60003f06070 */
[----:B------:R-:W-:Y:S01]  /*1970*/  IMAD.X R17, R13, 0x1, ~R12, P2 ;  /* 0x000000010d117824 */ /* 0x000fe200010e0e0c */
[----:B------:R-:W-:-:S04]  /*1980*/  IADD3 R13, P2, PT, R21, -R8, RZ ;  /* 0x80000008150d7210 */ /* 0x000fc80007f5e0ff */
[C---:B------:R-:W-:Y:S01]  /*1990*/  ISETP.GE.U32.AND.EX P0, PT, R17.reuse, R9, PT, P0 ;  /* 0x000000091100720c */ /* 0x040fe20003f06100 */
[----:B------:R-:W-:-:S03]  /*19a0*/  IMAD.X R15, R17, 0x1, ~R9, P2 ;  /* 0x00000001110f7824 */ /* 0x000fc600010e0e09 */
[----:B------:R-:W-:Y:S02]  /*19b0*/  SEL R13, R13, R21, P0 ;  /* 0x000000150d0d7207 */ /* 0x000fe40000000000 */
[----:B------:R-:W-:Y:S02]  /*19c0*/  SEL R15, R15, R17, P0 ;  /* 0x000000110f0f7207 */ /* 0x000fe40000000000 */
[CC--:B------:R-:W-:Y:S02]  /*19d0*/  ISETP.GE.U32.AND P0, PT, R13.reuse, R8.reuse, PT ;  /* 0x000000080d00720c */ /* 0x0c0fe40003f06070 */
[----:B------:R-:W-:Y:S02]  /*19e0*/  IADD3 R8, P2, PT, R13, -R8, RZ ;  /* 0x800000080d087210 */ /* 0x000fe40007f5e0ff */
[----:B------:R-:W-:-:S03]  /*19f0*/  ISETP.GE.U32.AND.EX P0, PT, R15, R9, PT, P0 ;  /* 0x000000090f00720c */ /* 0x000fc60003f06100 */
[----:B------:R-:W-:Y:S01]  /*1a00*/  IMAD.X R9, R15, 0x1, ~R9, P2 ;  /* 0x000000010f097824 */ /* 0x000fe200010e0e09 */
[----:B------:R-:W-:-:S04]  /*1a10*/  SEL R8, R8, R13, P0 ;  /* 0x0000000d08087207 */ /* 0x000fc80000000000 */
[----:B------:R-:W-:Y:S02]  /*1a20*/  SEL R9, R9, R15, P0 ;  /* 0x0000000f09097207 */ /* 0x000fe40000000000 */
[-C--:B------:R-:W-:Y:S02]  /*1a30*/  IADD3 R13, P2, PT, RZ, -R8.reuse, RZ ;  /* 0x80000008ff0d7210 */ /* 0x080fe40007f5e0ff */
[----:B------:R-:W-:Y:S02]  /*1a40*/  ISETP.NE.U32.AND P0, PT, R10, RZ, PT ;  /* 0x000000ff0a00720c */ /* 0x000fe40003f05070 */
[----:B------:R-:W-:Y:S01]  /*1a50*/  SEL R10, R13, R8, !P1 ;  /* 0x000000080d0a7207 */ /* 0x000fe20004800000 */
[----:B------:R-:W-:Y:S01]  /*1a60*/  IMAD.X R12, RZ, RZ, ~R9, P2 ;  /* 0x000000ffff0c7224 */ /* 0x000fe200010e0e09 */
[----:B------:R-:W-:Y:S01]  /*1a70*/  ISETP.NE.AND.EX P0, PT, R11, RZ, PT, P0 ;  /* 0x000000ff0b00720c */ /* 0x000fe20003f05300 */
[----:B------:R-:W-:-:S03]  /*1a80*/  IMAD.MOV.U32 R8, RZ, RZ, R0 ;  /* 0x000000ffff087224 */ /* 0x000fc600078e0000 */
[----:B------:R-:W-:Y:S01]  /*1a90*/  SEL R11, R12, R9, !P1 ;  /* 0x000000090c0b7207 */ /* 0x000fe20004800000 */
[----:B------:R-:W-:Y:S01]  /*1aa0*/  IMAD.MOV.U32 R9, RZ, RZ, 0x0 ;  /* 0x00000000ff097424 */ /* 0x000fe200078e00ff */
[----:B------:R-:W-:Y:S02]  /*1ab0*/  SEL R10, R10, 0xffffffff, P0 ;  /* 0xffffffff0a0a7807 */ /* 0x000fe40000000000 */
[----:B------:R-:W-:Y:S01]  /*1ac0*/  SEL R11, R11, 0xffffffff, P0 ;  /* 0xffffffff0b0b7807 */ /* 0x000fe20000000000 */
[----:B------:R-:W-:Y:S06]  /*1ad0*/  RET.REL.NODEC R8 `(_Z15kernel_trialDivPxPi) ;  /* 0xffffffe408487950 */ /* 0x000fec0003c3ffff */
.L_x_20:
[----:B------:R-:W-:-:S00]  /*1ae0*/  BRA `(.L_x_20) ;  /* 0xfffffffc00fc7947 */ /* 0x000fc0000383ffff */
[----:B------:R-:W-:-:S00]  /*1af0*/  NOP ;  /* 0x0000000000007918 */ /* 0x000fc00000000000 */
        /* <DEDUP_REMOVED lines=8> */
.L_x_21:


//--------------------- .nv.shared.reserved.0     --------------------------
	.section	.nv.shared.reserved.0,"aw",@nobits
	.weak		__nv_reservedSMEM_offset_0_alias
	.size		__nv_reservedSMEM_offset_0_alias, 0, 64
	.other		__nv_reservedSMEM_offset_0_alias,@"STO_CUDA_RESERVED_SHARED STV_DEFAULT"
__nv_reservedSMEM_offset_0_alias:
	.zero		0
	.zero		64


//--------------------- .nv.constant0._Z15kernel_trialDivPxPi --------------------------
	.section	.nv.constant0._Z15kernel_trialDivPxPi,"a",@progbits
	.sectionflags	@""
	.align	4
.nv.constant0._Z15kernel_trialDivPxPi:
	.zero		912


//--------------------- SYMBOLS --------------------------

	.type		.nv.reservedSmem.offset0,@object
	.size		.nv.reservedSmem.offset0,0x4
